	.headerflags	@"EF_CUDA_TEXMODE_UNIFIED EF_CUDA_64BIT_ADDRESS EF_CUDA_ACCELERATORS EF_CUDA_SM90 EF_CUDA_VIRTUAL_SM(EF_CUDA_SM90)"
	.elftype	@"ET_EXEC"


//--------------------- .nv.info                  --------------------------
	.section	.nv.info,"",@"SHT_CUDA_INFO"
	.align	4


	//----- nvinfo : EIATTR_REGCOUNT
	.align		4
        /*0000*/ 	.byte	0x04, 0x2f
        /*0002*/ 	.short	(.L_1 - .L_0)
	.align		4
.L_0:
        /*0004*/ 	.word	index@(triton_red_fused__softmax_1)
        /*0008*/ 	.word	0x00000018


	//----- nvinfo : EIATTR_MIN_STACK_SIZE
	.align		4
.L_1:
        /*000c*/ 	.byte	0x04, 0x12
        /*000e*/ 	.short	(.L_3 - .L_2)
	.align		4
.L_2:
        /*0010*/ 	.word	index@(triton_red_fused__softmax_1)
        /*0014*/ 	.word	0x00000000


	//----- nvinfo : EIATTR_FRAME_SIZE
	.align		4
.L_3:
        /*0018*/ 	.byte	0x04, 0x11
        /*001a*/ 	.short	(.L_5 - .L_4)
	.align		4
.L_4:
        /*001c*/ 	.word	index@(triton_red_fused__softmax_1)
        /*0020*/ 	.word	0x00000000


	//----- nvinfo : EIATTR_MIN_STACK_SIZE
	.align		4
.L_5:
        /*0024*/ 	.byte	0x04, 0x12
        /*0026*/ 	.short	(.L_7 - .L_6)
	.align		4
.L_6:
        /*0028*/ 	.word	index@(triton_red_fused__softmax_1)
        /*002c*/ 	.word	0x00000000
.L_7:


//--------------------- .nv.info.triton_red_fused__softmax_1 --------------------------
	.section	.nv.info.triton_red_fused__softmax_1,"",@"SHT_CUDA_INFO"
	.sectionflags	@""
	.align	4


	//----- nvinfo : EIATTR_CUDA_API_VERSION
	.align		4
        /*0000*/ 	.byte	0x04, 0x37
        /*0002*/ 	.short	(.L_9 - .L_8)
.L_8:
        /*0004*/ 	.word	0x0000007c


	//----- nvinfo : EIATTR_KPARAM_INFO
	.align		4
.L_9:
        /*0008*/ 	.byte	0x04, 0x17
        /*000a*/ 	.short	(.L_11 - .L_10)
.L_10:
        /*000c*/ 	.word	0x00000000
        /*0010*/ 	.short	0x0003
        /*0012*/ 	.short	0x0014
        /*0014*/ 	.byte	0x00, 0xf0, 0x11, 0x00


	//----- nvinfo : EIATTR_KPARAM_INFO
	.align		4
.L_11:
        /*0018*/ 	.byte	0x04, 0x17
        /*001a*/ 	.short	(.L_13 - .L_12)
.L_12:
        /*001c*/ 	.word	0x00000000
        /*0020*/ 	.short	0x0002
        /*0022*/ 	.short	0x0010
        /*0024*/ 	.byte	0x00, 0xf0, 0x11, 0x00


	//----- nvinfo : EIATTR_KPARAM_INFO
	.align		4
.L_13:
        /*0028*/ 	.byte	0x04, 0x17
        /*002a*/ 	.short	(.L_15 - .L_14)
.L_14:
        /*002c*/ 	.word	0x00000000
        /*0030*/ 	.short	0x0001
        /*0032*/ 	.short	0x0008
        /*0034*/ 	.byte	0x00, 0xf4, 0x21, 0x00


	//----- nvinfo : EIATTR_KPARAM_INFO
	.align		4
.L_15:
        /*0038*/ 	.byte	0x04, 0x17
        /*003a*/ 	.short	(.L_17 - .L_16)
.L_16:
        /*003c*/ 	.word	0x00000000
        /*0040*/ 	.short	0x0000
        /*0042*/ 	.short	0x0000
        /*0044*/ 	.byte	0x00, 0xf4, 0x21, 0x00


	//----- nvinfo : EIATTR_SPARSE_MMA_MASK
	.align		4
.L_17:
        /*0048*/ 	.byte	0x03, 0x50
        /*004a*/ 	.short	0x0000


	//----- nvinfo : EIATTR_MAXREG_COUNT
	.align		4
        /*004c*/ 	.byte	0x03, 0x1b
        /*004e*/ 	.short	0x0080


	//----- nvinfo : EIATTR_COOP_GROUP_MASK_REGIDS
	.align		4
        /*0050*/ 	.byte	0x04, 0x29
        /*0052*/ 	.short	(.L_19 - .L_18)


	//   ....[0]....
.L_18:
        /*0054*/ 	.word	0xffffffff


	//   ....[1]....
        /*0058*/ 	.word	0xffffffff


	//   ....[2]....
        /*005c*/ 	.word	0xffffffff


	//   ....[3]....
        /*0060*/ 	.word	0xffffffff


	//   ....[4]....
        /*0064*/ 	.word	0xffffffff


	//   ....[5]....
        /*0068*/ 	.word	0xffffffff


	//   ....[6]....
        /*006c*/ 	.word	0xffffffff


	//   ....[7]....
        /*0070*/ 	.word	0xffffffff


	//   ....[8]....
        /*0074*/ 	.word	0xffffffff


	//   ....[9]....
        /*0078*/ 	.word	0xffffffff


	//   ....[10]....
        /*007c*/ 	.word	0xffffffff


	//   ....[11]....
        /*0080*/ 	.word	0xffffffff


	//   ....[12]....
        /*0084*/ 	.word	0xffffffff


	//   ....[13]....
        /*0088*/ 	.word	0xffffffff


	//   ....[14]....
        /*008c*/ 	.word	0xffffffff


	//   ....[15]....
        /*0090*/ 	.word	0xffffffff


	//   ....[16]....
        /*0094*/ 	.word	0xffffffff


	//   ....[17]....
        /*0098*/ 	.word	0xffffffff


	//----- nvinfo : EIATTR_COOP_GROUP_INSTR_OFFSETS
	.align		4
.L_19:
        /*009c*/ 	.byte	0x04, 0x28
        /*009e*/ 	.short	(.L_21 - .L_20)


	//   ....[0]....
.L_20:
        /*00a0*/ 	.word	0x000003d0


	//   ....[1]....
        /*00a4*/ 	.word	0x00000410


	//   ....[2]....
        /*00a8*/ 	.word	0x00000450


	//   ....[3]....
        /*00ac*/ 	.word	0x00000490


	//   ....[4]....
        /*00b0*/ 	.word	0x000004e0


	//   ....[5]....
        /*00b4*/ 	.word	0x00000560


	//   ....[6]....
        /*00b8*/ 	.word	0x000005c0


	//   ....[7]....
        /*00bc*/ 	.word	0x00000600


	//   ....[8]....
        /*00c0*/ 	.word	0x00000650


	//   ....[9]....
        /*00c4*/ 	.word	0x00000bf0


	//   ....[10]....
        /*00c8*/ 	.word	0x00000c10


	//   ....[11]....
        /*00cc*/ 	.word	0x00000c30


	//   ....[12]....
        /*00d0*/ 	.word	0x00000c50


	//   ....[13]....
        /*00d4*/ 	.word	0x00000c70


	//   ....[14]....
        /*00d8*/ 	.word	0x00000cc0


	//   ....[15]....
        /*00dc*/ 	.word	0x00000ce0


	//   ....[16]....
        /*00e0*/ 	.word	0x00000d00


	//   ....[17]....
        /*00e4*/ 	.word	0x00000d30


	//----- nvinfo : EIATTR_EXIT_INSTR_OFFSETS
	.align		4
.L_21:
        /*00e8*/ 	.byte	0x04, 0x1c
        /*00ea*/ 	.short	(.L_23 - .L_22)


	//   ....[0]....
.L_22:
        /*00ec*/ 	.word	0x000013c0


	//   ....[1]....
        /*00f0*/ 	.word	0x000013e0


	//----- nvinfo : EIATTR_REQNTID
	.align		4
.L_23:
        /*00f4*/ 	.byte	0x04, 0x10
        /*00f6*/ 	.short	(.L_25 - .L_24)
.L_24:
        /*00f8*/ 	.word	0x00000200
        /*00fc*/ 	.word	0x00000001
        /*0100*/ 	.word	0x00000001


	//----- nvinfo : EIATTR_CBANK_PARAM_SIZE
	.align		4
.L_25:
        /*0104*/ 	.byte	0x03, 0x19
        /*0106*/ 	.short	0x0018


	//----- nvinfo : EIATTR_PARAM_CBANK
	.align		4
        /*0108*/ 	.byte	0x04, 0x0a
        /*010a*/ 	.short	(.L_27 - .L_26)
	.align		4
.L_26:
        /*010c*/ 	.word	index@(.nv.constant0.triton_red_fused__softmax_1)
        /*0110*/ 	.short	0x0210
        /*0112*/ 	.short	0x0018


	//----- nvinfo : EIATTR_SW_WAR
	.align		4
.L_27:
        /*0114*/ 	.byte	0x04, 0x36
        /*0116*/ 	.short	(.L_29 - .L_28)
.L_28:
        /*0118*/ 	.word	0x00000008
.L_29:


//--------------------- .nv.callgraph             --------------------------
	.section	.nv.callgraph,"",@"SHT_CUDA_CALLGRAPH"
	.align	4
	.sectionentsize	8
	.align		4
        /*0000*/ 	.word	0x00000000
	.align		4
        /*0004*/ 	.word	0xffffffff
	.align		4
        /*0008*/ 	.word	0x00000000
	.align		4
        /*000c*/ 	.word	0xfffffffe
	.align		4
        /*0010*/ 	.word	0x00000000
	.align		4
        /*0014*/ 	.word	0xfffffffd
	.align		4
        /*0018*/ 	.word	0x00000000
	.align		4
        /*001c*/ 	.word	0xfffffffc


//--------------------- .text.triton_red_fused__softmax_1 --------------------------
	.section	.text.triton_red_fused__softmax_1,"ax",@progbits
	.sectionflags	@"SHF_BARRIERS=1"
	.align	128
        .global         triton_red_fused__softmax_1
        .type           triton_red_fused__softmax_1,@function
        .size           triton_red_fused__softmax_1,(.L_x_3 - triton_red_fused__softmax_1)
        .other          triton_red_fused__softmax_1,@"STO_CUDA_ENTRY STV_DEFAULT"
triton_red_fused__softmax_1:
.text.triton_red_fused__softmax_1:
[----:B------:R-:W0:Y:S02]  /*0000*/  LDC R1, c[0x0][0x28] ;  /* 0x00000a00ff017b82 */ /* 0x000e240000000800 */
[----:B------:R-:W1:Y:S01]  /*0010*/  S2R R15, SR_CTAID.X ;  /* 0x00000000000f7919 */ /* 0x000e620000002500 */
[----:B------:R-:W2:Y:S01]  /*0020*/  LDC.64 R2, c[0x0][0x218] ;  /* 0x00008600ff027b82 */ /* 0x000ea20000000a00 */
[----:B------:R-:W-:Y:S01]  /*0030*/  ULDC.64 UR6, c[0x0][0x208] ;  /* 0x0000820000067ab9 */ /* 0x000fe20000000a00 */
[----:B------:R-:W3:Y:S06]  /*0040*/  S2R R16, SR_TID.X ;  /* 0x0000000000107919 */ /* 0x000eec0000002100 */
[----:B------:R-:W4:Y:S01]  /*0050*/  LDC.64 R12, c[0x0][0x210] ;  /* 0x00008400ff0c7b82 */ /* 0x000f220000000a00 */
[----:B-1----:R-:W-:-:S02]  /*0060*/  ISETP.GE.AND P1, PT, R15, 0x4, PT ;  /* 0x000000040f00780c */ /* 0x002fc40003f26270 */
[----:B---3--:R-:W-:-:S04]  /*0070*/  SHF.L.U32 R14, R16, 0x2, RZ ;  /* 0x00000002100e7819 */ /* 0x008fc800000006ff */
[----:B------:R-:W-:-:S04]  /*0080*/  LOP3.LUT R0, R14, 0x7fc, RZ, 0xc0, !PT ;  /* 0x000007fc0e007812 */ /* 0x000fc800078ec0ff */
[----:B------:R-:W-:Y:S02]  /*0090*/  LEA R15, R15, R0, 0xc ;  /* 0x000000000f0f7211 */ /* 0x000fe400078e60ff */
[----:B--2---:R1:W5:Y:S02]  /*00a0*/  LDG.E R0, desc[UR6][R2.64] ;  /* 0x0000000602007981 */ /* 0x004364000c1e1900 */
[----:B------:R-:W-:Y:S01]  /*00b0*/  @P1 IADD3 R4, R15, 0x800, RZ ;  /* 0x000008000f041810 */ /* 0x000fe20007ffe0ff */
[----:B----4-:R-:W-:Y:S01]  /*00c0*/  IMAD.WIDE R12, R15, 0x4, R12 ;  /* 0x000000040f0c7825 */ /* 0x010fe200078e020c */
[----:B------:R-:W-:Y:S02]  /*00d0*/  @P1 MOV R18, 0xff800000 ;  /* 0xff80000000121802 */ /* 0x000fe40000000f00 */
[----:B------:R-:W-:Y:S02]  /*00e0*/  @P1 SHF.R.S32.HI R5, RZ, 0x1f, R4 ;  /* 0x0000001fff051819 */ /* 0x000fe40000011404 */
[----:B------:R-:W-:-:S02]  /*00f0*/  @P1 MOV R17, 0xff800000 ;  /* 0xff80000000111802 */ /* 0x000fc40000000f00 */
[----:B------:R-:W-:Y:S02]  /*0100*/  @P1 MOV R10, 0xff800000 ;  /* 0xff800000000a1802 */ /* 0x000fe40000000f00 */
[----:B------:R-:W-:Y:S01]  /*0110*/  @P1 MOV R9, 0xff800000 ;  /* 0xff80000000091802 */ /* 0x000fe20000000f00 */
[----:B-1----:R-:W-:Y:S06]  /*0120*/  @P1 BRA `(.L_x_0) ;  /* 0x0000000000641947 */ /* 0x002fec0003800000 */
[----:B------:R-:W2:Y:S04]  /*0130*/  LDG.E.EL.128 R8, desc[UR6][R12.64] ;  /* 0x000000060c087981 */ /* 0x000ea8000c2e1d00 */
[----:B------:R-:W3:Y:S01]  /*0140*/  LDG.E.EL.128 R4, desc[UR6][R12.64+0x2000] ;  /* 0x002000060c047981 */ /* 0x000ee2000c2e1d00 */
[----:B------:R-:W-:Y:S01]  /*0150*/  IADD3 R15, R15, 0x800, RZ ;  /* 0x000008000f0f7810 */ /* 0x000fe20007ffe0ff */
[C---:B--2--5:R-:W-:Y:S01]  /*0160*/  FADD R18, R0.reuse, R9 ;  /* 0x0000000900127221 */ /* 0x064fe20000000000 */
[C---:B------:R-:W-:Y:S01]  /*0170*/  FADD R17, R0.reuse, R10 ;  /* 0x0000000a00117221 */ /* 0x040fe20000000000 */
[C---:B------:R-:W-:Y:S01]  /*0180*/  FADD R9, R0.reuse, R8 ;  /* 0x0000000800097221 */ /* 0x040fe20000000000 */
[C---:B------:R-:W-:Y:S01]  /*0190*/  FADD R10, R0.reuse, R11 ;  /* 0x0000000b000a7221 */ /* 0x040fe20000000000 */
[----:B---3--:R-:W-:Y:S01]  /*01a0*/  FADD R5, R0, R5 ;  /* 0x0000000500057221 */ /* 0x008fe20000000000 */
[----:B------:R-:W-:Y:S01]  /*01b0*/  FSETP.NAN.AND P5, PT, R18, R18, PT ;  /* 0x000000121200720b */ /* 0x000fe20003fa8000 */
[C---:B------:R-:W-:Y:S01]  /*01c0*/  FADD R4, R0.reuse, R4 ;  /* 0x0000000400047221 */ /* 0x040fe20000000000 */
[----:B------:R-:W-:Y:S01]  /*01d0*/  FSETP.NAN.AND P0, PT, R9, R9, PT ;  /* 0x000000090900720b */ /* 0x000fe20003f08000 */
[C---:B------:R-:W-:Y:S01]  /*01e0*/  FADD R6, R0.reuse, R6 ;  /* 0x0000000600067221 */ /* 0x040fe20000000000 */
[----:B------:R-:W-:Y:S01]  /*01f0*/  FSETP.NAN.AND P3, PT, R17, R17, PT ;  /* 0x000000111100720b */ /* 0x000fe20003f68000 */
[----:B------:R-:W-:Y:S01]  /*0200*/  FADD R7, R0, R7 ;  /* 0x0000000700077221 */ /* 0x000fe20000000000 */
[----:B------:R-:W-:-:S02]  /*0210*/  FSETP.NAN.AND P2, PT, R10, R10, PT ;  /* 0x0000000a0a00720b */ /* 0x000fc40003f48000 */
[----:B------:R-:W-:Y:S02]  /*0220*/  FSETP.GT.AND P4, PT, R18, R5, PT ;  /* 0x000000051200720b */ /* 0x000fe40003f84000 */
[----:B------:R-:W-:-:S03]  /*0230*/  FSETP.GT.AND P6, PT, R9, R4, PT ;  /* 0x000000040900720b */ /* 0x000fc60003fc4000 */
[----:B------:R-:W-:Y:S02]  /*0240*/  @!P5 FSEL R18, R18, R5, P4 ;  /* 0x000000051212d208 */ /* 0x000fe40002000000 */
[----:B------:R-:W-:Y:S02]  /*0250*/  FSETP.GT.AND P4, PT, R17, R6, PT ;  /* 0x000000061100720b */ /* 0x000fe40003f84000 */
[CC--:B------:R-:W-:Y:S02]  /*0260*/  FSETP.GT.AND P5, PT, R10.reuse, R7.reuse, PT ;  /* 0x000000070a00720b */ /* 0x0c0fe40003fa4000 */
[----:B------:R-:W-:Y:S02]  /*0270*/  @!P0 FSEL R9, R9, R4, P6 ;  /* 0x0000000409098208 */ /* 0x000fe40003000000 */
[----:B------:R-:W-:Y:S02]  /*0280*/  @!P3 FSEL R17, R17, R6, P4 ;  /* 0x000000061111b208 */ /* 0x000fe40002000000 */
[----:B------:R-:W-:-:S02]  /*0290*/  @!P2 FSEL R10, R10, R7, P5 ;  /* 0x000000070a0aa208 */ /* 0x000fc40002800000 */
[----:B------:R-:W-:Y:S02]  /*02a0*/  SHF.R.S32.HI R5, RZ, 0x1f, R15 ;  /* 0x0000001fff057819 */ /* 0x000fe4000001140f */
[----:B------:R-:W-:-:S07]  /*02b0*/  MOV R4, R15 ;  /* 0x0000000f00047202 */ /* 0x000fce0000000f00 */
.L_x_0:
[C---:B------:R-:W-:Y:S01]  /*02c0*/  FSETP.GT.AND P0, PT, R9.reuse, R18, PT ;  /* 0x000000120900720b */ /* 0x040fe20003f04000 */
[----:B------:R-:W1:Y:S01]  /*02d0*/  S2UR UR5, SR_CgaCtaId ;  /* 0x00000000000579c3 */ /* 0x000e620000008800 */
[----:B------:R-:W-:Y:S01]  /*02e0*/  FSETP.NAN.AND P2, PT, R9, R9, PT ;  /* 0x000000090900720b */ /* 0x000fe20003f48000 */
[----:B------:R-:W-:Y:S01]  /*02f0*/  UMOV UR4, 0x400 ;  /* 0x0000040000047882 */ /* 0x000fe20000000000 */
[----:B------:R-:W-:Y:S01]  /*0300*/  LOP3.LUT P3, RZ, R16, 0x1f, RZ, 0xc0, !PT ;  /* 0x0000001f10ff7812 */ /* 0x000fe2000786c0ff */
[----:B------:R-:W-:-:S08]  /*0310*/  ULDC.64 UR8, c[0x0][0x210] ;  /* 0x0000840000087ab9 */ /* 0x000fd00000000a00 */
[----:B------:R-:W-:-:S04]  /*0320*/  @!P0 FSEL R9, R9, R18, P2 ;  /* 0x0000001209098208 */ /* 0x000fc80001000000 */
[C---:B------:R-:W-:Y:S02]  /*0330*/  FSETP.GT.AND P0, PT, R9.reuse, R17, PT ;  /* 0x000000110900720b */ /* 0x040fe40003f04000 */
[----:B------:R-:W-:Y:S01]  /*0340*/  FSETP.NAN.AND P2, PT, R9, R9, PT ;  /* 0x000000090900720b */ /* 0x000fe20003f48000 */
[----:B-1----:R-:W-:-:S10]  /*0350*/  UPRMT UR4, UR5, 0x654, UR4 ;  /* 0x0000065405047896 */ /* 0x002fd40008000004 */
[----:B------:R-:W-:Y:S02]  /*0360*/  @!P0 FSEL R9, R9, R17, P2 ;  /* 0x0000001109098208 */ /* 0x000fe40001000000 */
[----:B------:R-:W-:Y:S02]  /*0370*/  SHF.R.U32.HI R17, RZ, 0x3, R16 ;  /* 0x00000003ff117819 */ /* 0x000fe40000011610 */
[C---:B------:R-:W-:Y:S02]  /*0380*/  FSETP.GT.AND P0, PT, R9.reuse, R10, PT ;  /* 0x0000000a0900720b */ /* 0x040fe40003f04000 */
[----:B------:R-:W-:Y:S02]  /*0390*/  FSETP.NAN.AND P2, PT, R9, R9, PT ;  /* 0x000000090900720b */ /* 0x000fe40003f48000 */
[----:B------:R-:W-:-:S09]  /*03a0*/  LOP3.LUT R17, R17, 0x3c, RZ, 0xc0, !PT ;  /* 0x0000003c11117812 */ /* 0x000fd200078ec0ff */
[----:B------:R-:W-:-:S04]  /*03b0*/  @!P0 FSEL R9, R9, R10, P2 ;  /* 0x0000000a09098208 */ /* 0x000fc80001000000 */
[C---:B------:R-:W-:Y:S01]  /*03c0*/  FSETP.NAN.AND P2, PT, R9.reuse, R9, PT ;  /* 0x000000090900720b */ /* 0x040fe20003f48000 */
[----:B------:R-:W1:Y:S02]  /*03d0*/  SHFL.BFLY PT, R2, R9, 0x10, 0x1f ;  /* 0x0e001f0009027f89 */ /* 0x000e6400000e0000 */
[----:B-1----:R-:W-:-:S10]  /*03e0*/  FSETP.GT.AND P0, PT, R9, R2, PT ;  /* 0x000000020900720b */ /* 0x002fd40003f04000 */
[----:B------:R-:W-:-:S04]  /*03f0*/  @!P2 FSEL R9, R9, R2, P0 ;  /* 0x000000020909a208 */ /* 0x000fc80000000000 */
[C---:B------:R-:W-:Y:S01]  /*0400*/  FSETP.NAN.AND P2, PT, R9.reuse, R9, PT ;  /* 0x000000090900720b */ /* 0x040fe20003f48000 */
[----:B------:R-:W1:Y:S02]  /*0410*/  SHFL.BFLY PT, R2, R9, 0x8, 0x1f ;  /* 0x0d001f0009027f89 */ /* 0x000e6400000e0000 */
[----:B-1----:R-:W-:-:S13]  /*0420*/  FSETP.GT.AND P0, PT, R9, R2, PT ;  /* 0x000000020900720b */ /* 0x002fda0003f04000 */
        /* <DEDUP_REMOVED lines=8> */
[----:B------:R-:W-:Y:S02]  /*04b0*/  @!P0 FSEL R9, R9, R2, P2 ;  /* 0x0000000209098208 */ /* 0x000fe40001000000 */
[----:B------:R-:W-:Y:S02]  /*04c0*/  ISETP.GE.AND P2, PT, R16, 0x10, PT ;  /* 0x000000101000780c */ /* 0x000fe40003f46270 */
[C---:B------:R-:W-:Y:S01]  /*04d0*/  FSETP.NAN.AND P4, PT, R9.reuse, R9, PT ;  /* 0x000000090900720b */ /* 0x040fe20003f88000 */
[----:B------:R-:W1:Y:S02]  /*04e0*/  SHFL.BFLY PT, R2, R9, 0x1, 0x1f ;  /* 0x0c201f0009027f89 */ /* 0x000e6400000e0000 */
[----:B-1----:R-:W-:-:S13]  /*04f0*/  FSETP.GT.AND P0, PT, R9, R2, PT ;  /* 0x000000020900720b */ /* 0x002fda0003f04000 */
[----:B------:R-:W-:-:S05]  /*0500*/  @!P0 SEL R9, R9, R2, P4 ;  /* 0x0000000209098207 */ /* 0x000fca0002000000 */
[----:B------:R1:W-:Y:S01]  /*0510*/  @!P3 STS [R17+UR4], R9 ;  /* 0x000000091100b988 */ /* 0x0003e20008000804 */
[----:B------:R-:W-:Y:S01]  /*0520*/  BAR.SYNC.DEFER_BLOCKING 0x0 ;  /* 0x0000000000007b1d */ /* 0x000fe20000010000 */
[----:B------:R-:W-:Y:S02]  /*0530*/  CS2R R10, SRZ ;  /* 0x00000000000a7805 */ /* 0x000fe4000001ff00 */
[----:B-1----:R-:W-:-:S03]  /*0540*/  CS2R R8, SRZ ;  /* 0x0000000000087805 */ /* 0x002fc6000001ff00 */
[----:B------:R-:W1:Y:S04]  /*0550*/  @!P2 LDS R3, [R14+UR4] ;  /* 0x000000040e03a984 */ /* 0x000e680008000800 */
[----:B-1----:R-:W1:Y:S01]  /*0560*/  SHFL.BFLY PT, R2, R3, 0x8, 0x1f ;  /* 0x0d001f0003027f89 */ /* 0x002e6200000e0000 */
[C---:B------:R-:W-:Y:S02]  /*0570*/  FSETP.NAN.AND P4, PT, R3.reuse, R3, PT ;  /* 0x000000030300720b */ /* 0x040fe40003f88000 */
[----:B-1----:R-:W-:-:S04]  /*0580*/  FSETP.GT.AND P0, PT, R3, R2, PT ;  /* 0x000000020300720b */ /* 0x002fc80003f04000 */
[----:B------:R-:W-:-:S04]  /*0590*/  FSEL R2, R3, R2, P0 ;  /* 0x0000000203027208 */ /* 0x000fc80000000000 */
[----:B------:R-:W-:-:S04]  /*05a0*/  FSEL R19, R3, R2, P4 ;  /* 0x0000000203137208 */ /* 0x000fc80002000000 */
        /* <DEDUP_REMOVED lines=8> */
[C---:B------:R-:W-:Y:S02]  /*0630*/  LOP3.LUT P0, RZ, R16.reuse, 0xf, RZ, 0xc0, !PT ;  /* 0x0000000f10ff7812 */ /* 0x040fe4000780c0ff */
[----:B------:R-:W-:Y:S01]  /*0640*/  FSETP.NAN.AND P5, PT, R19, R19, PT ;  /* 0x000000131300720b */ /* 0x000fe20003fa8000 */
[----:B------:R-:W1:Y:S01]  /*0650*/  SHFL.BFLY PT, R6, R19, 0x1, 0x1f ;  /* 0x0c201f0013067f89 */ /* 0x000e6200000e0000 */
[----:B------:R-:W-:Y:S02]  /*0660*/  ISETP.LT.AND P0, PT, R16, 0x10, !P0 ;  /* 0x000000101000780c */ /* 0x000fe40004701270 */
[----:B------:R-:W-:-:S04]  /*0670*/  LEA R2, P6, R4, UR8, 0x2 ;  /* 0x0000000804027c11 */ /* 0x000fc8000f8c10ff */
[----:B------:R-:W-:Y:S02]  /*0680*/  LEA.HI.X R3, R4, UR9, R5, 0x2, P6 ;  /* 0x0000000904037c11 */ /* 0x000fe4000b0f1405 */
[----:B------:R-:W-:Y:S02]  /*0690*/  CS2R R4, SRZ ;  /* 0x0000000000047805 */ /* 0x000fe4000001ff00 */
[----:B-1----:R-:W-:-:S13]  /*06a0*/  FSETP.GT.AND P4, PT, R19, R6, PT ;  /* 0x000000061300720b */ /* 0x002fda0003f84000 */
[----:B------:R-:W-:Y:S02]  /*06b0*/  @!P4 SEL R19, R19, R6, P5 ;  /* 0x000000061313c207 */ /* 0x000fe40002800000 */
[----:B------:R-:W-:-:S03]  /*06c0*/  CS2R R6, SRZ ;  /* 0x0000000000067805 */ /* 0x000fc6000001ff00 */
[----:B------:R1:W-:Y:S01]  /*06d0*/  @P0 STS [R14+UR4], R19 ;  /* 0x000000130e000988 */ /* 0x0003e20008000804 */
[----:B------:R-:W-:Y:S06]  /*06e0*/  BAR.SYNC.DEFER_BLOCKING 0x0 ;  /* 0x0000000000007b1d */ /* 0x000fec0000010000 */
[----:B------:R-:W2:Y:S04]  /*06f0*/  @!P1 LDG.E.EL.128 R4, desc[UR6][R12.64] ;  /* 0x000000060c049981 */ /* 0x000ea8000c2e1d00 */
[----:B------:R-:W1:Y:S04]  /*0700*/  @!P1 LDG.E.EL.128 R8, desc[UR6][R2.64] ;  /* 0x0000000602089981 */ /* 0x000e68000c2e1d00 */
[----:B------:R-:W3:Y:S01]  /*0710*/  LDS R15, [UR4] ;  /* 0x00000004ff0f7984 */ /* 0x000ee20008000800 */
[----:B------:R-:W-:Y:S01]  /*0720*/  BAR.SYNC.DEFER_BLOCKING 0x0 ;  /* 0x0000000000007b1d */ /* 0x000fe20000010000 */
[----:B--2---:R-:W-:-:S02]  /*0730*/  SEL R21, R4, RZ, !P1 ;  /* 0x000000ff04157207 */ /* 0x004fc40004800000 */
[----:B------:R-:W-:Y:S02]  /*0740*/  SEL R5, R5, RZ, !P1 ;  /* 0x000000ff05057207 */ /* 0x000fe40004800000 */
[----:B-1----:R-:W-:Y:S01]  /*0750*/  SEL R19, R8, RZ, !P1 ;  /* 0x000000ff08137207 */ /* 0x002fe20004800000 */
[C---:B-----5:R-:W-:Y:S01]  /*0760*/  FADD R4, R0.reuse, R21 ;  /* 0x0000001500047221 */ /* 0x060fe20000000000 */
[----:B------:R-:W-:Y:S02]  /*0770*/  SEL R9, R9, RZ, !P1 ;  /* 0x000000ff09097207 */ /* 0x000fe40004800000 */
[----:B------:R-:W-:Y:S01]  /*0780*/  SEL R7, R7, RZ, !P1 ;  /* 0x000000ff07077207 */ /* 0x000fe20004800000 */
[C---:B---3--:R-:W-:Y:S01]  /*0790*/  FADD R4, -R15.reuse, R4 ;  /* 0x000000040f047221 */ /* 0x048fe20000000100 */
[C---:B------:R-:W-:Y:S01]  /*07a0*/  FADD R18, R0.reuse, R19 ;  /* 0x0000001300127221 */ /* 0x040fe20000000000 */
[----:B------:R-:W-:Y:S01]  /*07b0*/  FADD R20, R0, R9 ;  /* 0x0000000900147221 */ /* 0x000fe20000000000 */
[----:B------:R-:W-:Y:S01]  /*07c0*/  SEL R9, R6, RZ, !P1 ;  /* 0x000000ff06097207 */ /* 0x000fe20004800000 */
[----:B------:R-:W-:Y:S01]  /*07d0*/  FMUL R8, R4, 1.4426950216293334961 ;  /* 0x3fb8aa3b04087820 */ /* 0x000fe20000400000 */
[C---:B------:R-:W-:Y:S01]  /*07e0*/  FADD R18, -R15.reuse, R18 ;  /* 0x000000120f127221 */ /* 0x040fe20000000100 */
[C---:B------:R-:W-:Y:S01]  /*07f0*/  FADD R4, R0.reuse, R5 ;  /* 0x0000000500047221 */ /* 0x040fe20000000000 */
[C---:B------:R-:W-:Y:S01]  /*0800*/  FADD R20, -R15.reuse, R20 ;  /* 0x000000140f147221 */ /* 0x040fe20000000100 */
[----:B------:R-:W-:Y:S01]  /*0810*/  FADD R6, R0, R9 ;  /* 0x0000000900067221 */ /* 0x000fe20000000000 */
[----:B------:R-:W-:Y:S01]  /*0820*/  FMUL R19, R18, 1.4426950216293334961 ;  /* 0x3fb8aa3b12137820 */ /* 0x000fe20000400000 */
[----:B------:R-:W-:Y:S01]  /*0830*/  FSETP.GEU.AND P5, PT, R8, -126, PT ;  /* 0xc2fc00000800780b */ /* 0x000fe20003fae000 */
[C---:B------:R-:W-:Y:S01]  /*0840*/  FADD R5, -R15.reuse, R4 ;  /* 0x000000040f057221 */ /* 0x040fe20000000100 */
[----:B------:R-:W-:Y:S01]  /*0850*/  FMUL R20, R20, 1.4426950216293334961 ;  /* 0x3fb8aa3b14147820 */ /* 0x000fe20000400000 */
[----:B------:R-:W-:Y:S01]  /*0860*/  FADD R6, -R15, R6 ;  /* 0x000000060f067221 */ /* 0x000fe20000000100 */
[----:B------:R-:W-:Y:S01]  /*0870*/  FSETP.GEU.AND P4, PT, R19, -126, PT ;  /* 0xc2fc00001300780b */ /* 0x000fe20003f8e000 */
[----:B------:R-:W-:Y:S01]  /*0880*/  FMUL R18, R5, 1.4426950216293334961 ;  /* 0x3fb8aa3b05127820 */ /* 0x000fe20000400000 */
[----:B------:R-:W-:Y:S01]  /*0890*/  SEL R11, R11, RZ, !P1 ;  /* 0x000000ff0b0b7207 */ /* 0x000fe20004800000 */
[----:B------:R-:W-:-:S03]  /*08a0*/  FMUL R9, R6, 1.4426950216293334961 ;  /* 0x3fb8aa3b06097820 */ /* 0x000fc60000400000 */
[----:B------:R-:W-:-:S03]  /*08b0*/  FSETP.GEU.AND P6, PT, R18, -126, PT ;  /* 0xc2fc00001200780b */ /* 0x000fc60003fce000 */
[----:B------:R-:W-:-:S04]  /*08c0*/  @!P5 FMUL R8, R8, 0.5 ;  /* 0x3f0000000808d820 */ /* 0x000fc80000400000 */
[----:B------:R1:W2:Y:S01]  /*08d0*/  MUFU.EX2 R4, R8 ;  /* 0x0000000800047308 */ /* 0x0002a20000000800 */
[----:B------:R-:W-:-:S05]  /*08e0*/  @!P4 FMUL R19, R19, 0.5 ;  /* 0x3f0000001313c820 */ /* 0x000fca0000400000 */
[----:B------:R-:W-:Y:S02]  /*08f0*/  @!P6 FMUL R18, R18, 0.5 ;  /* 0x3f0000001212e820 */ /* 0x000fe40000400000 */
[----:B------:R3:W4:Y:S01]  /*0900*/  MUFU.EX2 R5, R19 ;  /* 0x0000001300057308 */ /* 0x0007220000000800 */
[----:B-1----:R-:W-:-:S04]  /*0910*/  FADD R8, R0, R7 ;  /* 0x0000000700087221 */ /* 0x002fc80000000000 */
[----:B------:R-:W-:Y:S01]  /*0920*/  FADD R8, -R15, R8 ;  /* 0x000000080f087221 */ /* 0x000fe20000000100 */
[----:B--2---:R-:W-:Y:S01]  /*0930*/  @!P5 FMUL R4, R4, R4 ;  /* 0x000000040404d220 */ /* 0x004fe20000400000 */
[----:B------:R-:W-:Y:S01]  /*0940*/  FSETP.GEU.AND P5, PT, R20, -126, PT ;  /* 0xc2fc00001400780b */ /* 0x000fe20003fae000 */
[----:B------:R1:W2:Y:S01]  /*0950*/  MUFU.EX2 R6, R18 ;  /* 0x0000001200067308 */ /* 0x0002a20000000800 */
[----:B---3--:R-:W-:Y:S01]  /*0960*/  SEL R19, R10, RZ, !P1 ;  /* 0x000000ff0a137207 */ /* 0x008fe20004800000 */
[----:B------:R-:W-:Y:S01]  /*0970*/  FADD R4, RZ, R4 ;  /* 0x00000004ff047221 */ /* 0x000fe20000000000 */
[----:B----4-:R-:W-:Y:S01]  /*0980*/  @!P4 FMUL R5, R5, R5 ;  /* 0x000000050505c220 */ /* 0x010fe20000400000 */
[----:B------:R-:W-:Y:S02]  /*0990*/  FSETP.GEU.AND P4, PT, R9, -126, PT ;  /* 0xc2fc00000900780b */ /* 0x000fe40003f8e000 */
[C---:B------:R-:W-:Y:S01]  /*09a0*/  FADD R10, R0.reuse, R19 ;  /* 0x00000013000a7221 */ /* 0x040fe20000000000 */
[----:B-1----:R-:W-:Y:S01]  /*09b0*/  FADD R18, R0, R11 ;  /* 0x0000000b00127221 */ /* 0x002fe20000000000 */
[----:B------:R-:W-:-:S04]  /*09c0*/  FADD R5, R4, R5 ;  /* 0x0000000504057221 */ /* 0x000fc80000000000 */
[----:B------:R-:W-:Y:S01]  /*09d0*/  @!P5 FMUL R20, R20, 0.5 ;  /* 0x3f0000001414d820 */ /* 0x000fe20000400000 */
[C---:B------:R-:W-:Y:S01]  /*09e0*/  FADD R19, -R15.reuse, R10 ;  /* 0x0000000a0f137221 */ /* 0x040fe20000000100 */
[----:B------:R-:W-:Y:S01]  /*09f0*/  FMUL R10, R8, 1.4426950216293334961 ;  /* 0x3fb8aa3b080a7820 */ /* 0x000fe20000400000 */
[----:B------:R-:W-:Y:S01]  /*0a00*/  FADD R18, -R15, R18 ;  /* 0x000000120f127221 */ /* 0x000fe20000000100 */
[----:B------:R-:W1:Y:S01]  /*0a10*/  MUFU.EX2 R7, R20 ;  /* 0x0000001400077308 */ /* 0x000e620000000800 */
[----:B------:R-:W-:Y:S01]  /*0a20*/  FMUL R19, R19, 1.4426950216293334961 ;  /* 0x3fb8aa3b13137820 */ /* 0x000fe20000400000 */
[----:B--2---:R-:W-:Y:S01]  /*0a30*/  @!P6 FMUL R6, R6, R6 ;  /* 0x000000060606e220 */ /* 0x004fe20000400000 */
[----:B------:R-:W-:Y:S01]  /*0a40*/  FMUL R18, R18, 1.4426950216293334961 ;  /* 0x3fb8aa3b12127820 */ /* 0x000fe20000400000 */
[----:B------:R-:W-:Y:S01]  /*0a50*/  @!P4 FMUL R9, R9, 0.5 ;  /* 0x3f0000000909c820 */ /* 0x000fe20000400000 */
[----:B------:R-:W-:Y:S01]  /*0a60*/  FSETP.GEU.AND P6, PT, R10, -126, PT ;  /* 0xc2fc00000a00780b */ /* 0x000fe20003fce000 */
[----:B------:R-:W-:-:S02]  /*0a70*/  FADD R6, RZ, R6 ;  /* 0x00000006ff067221 */ /* 0x000fc40000000000 */
[----:B------:R-:W2:Y:S01]  /*0a80*/  MUFU.EX2 R8, R9 ;  /* 0x0000000900087308 */ /* 0x000ea20000000800 */
[----:B-1----:R-:W-:Y:S01]  /*0a90*/  @!P5 FMUL R7, R7, R7 ;  /* 0x000000070707d220 */ /* 0x002fe20000400000 */
[----:B------:R-:W-:-:S08]  /*0aa0*/  FSETP.GEU.AND P5, PT, R19, -126, PT ;  /* 0xc2fc00001300780b */ /* 0x000fd00003fae000 */
[----:B------:R-:W-:Y:S01]  /*0ab0*/  @!P6 FMUL R10, R10, 0.5 ;  /* 0x3f0000000a0ae820 */ /* 0x000fe20000400000 */
[----:B------:R-:W-:-:S03]  /*0ac0*/  FADD R4, R6, R7 ;  /* 0x0000000706047221 */ /* 0x000fc60000000000 */
[----:B------:R-:W1:Y:S01]  /*0ad0*/  MUFU.EX2 R9, R10 ;  /* 0x0000000a00097308 */ /* 0x000e620000000800 */
[----:B--2---:R-:W-:Y:S01]  /*0ae0*/  @!P4 FMUL R8, R8, R8 ;  /* 0x000000080808c220 */ /* 0x004fe20000400000 */
[----:B------:R-:W-:Y:S01]  /*0af0*/  FSETP.GEU.AND P4, PT, R18, -126, PT ;  /* 0xc2fc00001200780b */ /* 0x000fe20003f8e000 */
[----:B------:R-:W-:Y:S02]  /*0b00*/  FADD R4, R5, R4 ;  /* 0x0000000405047221 */ /* 0x000fe40000000000 */
[----:B------:R-:W-:Y:S01]  /*0b10*/  FADD R8, RZ, R8 ;  /* 0x00000008ff087221 */ /* 0x000fe20000000000 */
[----:B------:R-:W-:-:S04]  /*0b20*/  @!P5 FMUL R19, R19, 0.5 ;  /* 0x3f0000001313d820 */ /* 0x000fc80000400000 */
[----:B------:R-:W2:Y:S05]  /*0b30*/  MUFU.EX2 R11, R19 ;  /* 0x00000013000b7308 */ /* 0x000eaa0000000800 */
[----:B------:R-:W-:Y:S01]  /*0b40*/  @!P4 FMUL R18, R18, 0.5 ;  /* 0x3f0000001212c820 */ /* 0x000fe20000400000 */
[----:B-1----:R-:W-:-:S03]  /*0b50*/  @!P6 FMUL R9, R9, R9 ;  /* 0x000000090909e220 */ /* 0x002fc60000400000 */
[----:B------:R-:W1:Y:S01]  /*0b60*/  MUFU.EX2 R20, R18 ;  /* 0x0000001200147308 */ /* 0x000e620000000800 */
[----:B------:R-:W-:Y:S01]  /*0b70*/  FADD R9, RZ, R9 ;  /* 0x00000009ff097221 */ /* 0x000fe20000000000 */
[----:B--2---:R-:W-:-:S04]  /*0b80*/  @!P5 FMUL R11, R11, R11 ;  /* 0x0000000b0b0bd220 */ /* 0x004fc80000400000 */
[----:B------:R-:W-:Y:S01]  /*0b90*/  FADD R11, R8, R11 ;  /* 0x0000000b080b7221 */ /* 0x000fe20000000000 */
[----:B-1----:R-:W-:-:S03]  /*0ba0*/  @!P4 FMUL R20, R20, R20 ;  /* 0x000000141414c220 */ /* 0x002fc60000400000 */
[----:B------:R-:W-:Y:S01]  /*0bb0*/  FADD R11, R11, R4 ;  /* 0x000000040b0b7221 */ /* 0x000fe20000000000 */
[----:B------:R-:W-:-:S04]  /*0bc0*/  FADD R20, R9, R20 ;  /* 0x0000001409147221 */ /* 0x000fc80000000000 */
[----:B------:R-:W-:-:S05]  /*0bd0*/  FADD R11, R20, R11 ;  /* 0x0000000b140b7221 */ /* 0x000fca0000000000 */
[----:B------:R-:W-:-:S05]  /*0be0*/  FSEL R11, R11, RZ, !P1 ;  /* 0x000000ff0b0b7208 */ /* 0x000fca0004800000 */
[----:B------:R-:W1:Y:S02]  /*0bf0*/  SHFL.BFLY PT, R4, R11, 0x10, 0x1f ;  /* 0x0e001f000b047f89 */ /* 0x000e6400000e0000 */
[----:B-1----:R-:W-:-:S05]  /*0c00*/  FADD R4, R11, R4 ;  /* 0x000000040b047221 */ /* 0x002fca0000000000 */
        /* <DEDUP_REMOVED lines=8> */
[----:B------:R-:W-:Y:S01]  /*0c90*/  @!P3 STS [R17+UR4], R18 ;  /* 0x000000121100b988 */ /* 0x000fe20008000804 */
[----:B------:R-:W-:Y:S06]  /*0ca0*/  BAR.SYNC.DEFER_BLOCKING 0x0 ;  /* 0x0000000000007b1d */ /* 0x000fec0000010000 */
[----:B------:R-:W1:Y:S04]  /*0cb0*/  @!P2 LDS R16, [R14+UR4] ;  /* 0x000000040e10a984 */ /* 0x000e680008000800 */
[----:B-1----:R-:W1:Y:S02]  /*0cc0*/  SHFL.BFLY PT, R9, R16, 0x8, 0x1f ;  /* 0x0d001f0010097f89 */ /* 0x002e6400000e0000 */
[----:B-1----:R-:W-:-:S05]  /*0cd0*/  FADD R9, R16, R9 ;  /* 0x0000000910097221 */ /* 0x002fca0000000000 */
[----:B------:R-:W1:Y:S02]  /*0ce0*/  SHFL.BFLY PT, R4, R9, 0x4, 0x1f ;  /* 0x0c801f0009047f89 */ /* 0x000e6400000e0000 */
[----:B-1----:R-:W-:-:S05]  /*0cf0*/  FADD R8, R9, R4 ;  /* 0x0000000409087221 */ /* 0x002fca0000000000 */
[----:B------:R-:W1:Y:S02]  /*0d00*/  SHFL.BFLY PT, R5, R8, 0x2, 0x1f ;  /* 0x0c401f0008057f89 */ /* 0x000e6400000e0000 */
[----:B-1----:R-:W-:Y:S01]  /*0d10*/  FADD R10, R8, R5 ;  /* 0x00000005080a7221 */ /* 0x002fe20000000000 */
[----:B------:R-:W-:-:S04]  /*0d20*/  CS2R R4, SRZ ;  /* 0x0000000000047805 */ /* 0x000fc8000001ff00 */
[----:B------:R-:W1:Y:S02]  /*0d30*/  SHFL.BFLY PT, R7, R10, 0x1, 0x1f ;  /* 0x0c201f000a077f89 */ /* 0x000e6400000e0000 */
[----:B-1----:R-:W-:Y:S01]  /*0d40*/  FADD R11, R10, R7 ;  /* 0x000000070a0b7221 */ /* 0x002fe20000000000 */
[----:B------:R-:W-:-:S04]  /*0d50*/  CS2R R6, SRZ ;  /* 0x0000000000067805 */ /* 0x000fc8000001ff00 */
[----:B------:R-:W-:Y:S01]  /*0d60*/  @P0 STS [R14+UR4], R11 ;  /* 0x0000000b0e000988 */ /* 0x000fe20008000804 */
[----:B------:R-:W-:Y:S06]  /*0d70*/  BAR.SYNC.DEFER_BLOCKING 0x0 ;  /* 0x0000000000007b1d */ /* 0x000fec0000010000 */
[----:B------:R-:W2:Y:S02]  /*0d80*/  @!P1 LDG.E.EF.128 R4, desc[UR6][R12.64] ;  /* 0x000000060c049981 */ /* 0x000ea4000c0e1d00 */
[----:B--2---:R-:W-:Y:S02]  /*0d90*/  SEL R9, R4, RZ, !P1 ;  /* 0x000000ff04097207 */ /* 0x004fe40004800000 */
[----:B------:R-:W1:Y:S01]  /*0da0*/  LDS R4, [UR4] ;  /* 0x00000004ff047984 */ /* 0x000e620008000800 */
[----:B------:R-:W-:-:S02]  /*0db0*/  SEL R5, R5, RZ, !P1 ;  /* 0x000000ff05057207 */ /* 0x000fc40004800000 */
[----:B------:R-:W-:Y:S01]  /*0dc0*/  FADD R8, R0, R9 ;  /* 0x0000000900087221 */ /* 0x000fe20000000000 */
[----:B------:R-:W-:-:S03]  /*0dd0*/  SEL R7, R7, RZ, !P1 ;  /* 0x000000ff07077207 */ /* 0x000fc60004800000 */
[----:B------:R-:W-:Y:S01]  /*0de0*/  FADD R9, -R15, R8 ;  /* 0x000000080f097221 */ /* 0x000fe20000000100 */
[----:B------:R-:W-:Y:S01]  /*0df0*/  FADD R8, R0, R5 ;  /* 0x0000000500087221 */ /* 0x000fe20000000000 */
[----:B------:R-:W-:Y:S02]  /*0e00*/  SEL R5, R6, RZ, !P1 ;  /* 0x000000ff06057207 */ /* 0x000fe40004800000 */
[----:B------:R-:W-:Y:S01]  /*0e10*/  FMUL R9, R9, 1.4426950216293334961 ;  /* 0x3fb8aa3b09097820 */ /* 0x000fe20000400000 */
[C---:B------:R-:W-:Y:S02]  /*0e20*/  FADD R8, -R15.reuse, R8 ;  /* 0x000000080f087221 */ /* 0x040fe40000000100 */
[----:B------:R-:W-:Y:S02]  /*0e30*/  FADD R6, R0, R5 ;  /* 0x0000000500067221 */ /* 0x000fe40000000000 */
[----:B------:R-:W-:Y:S01]  /*0e40*/  FMUL R5, R8, 1.4426950216293334961 ;  /* 0x3fb8aa3b08057820 */ /* 0x000fe20000400000 */
[----:B------:R-:W-:Y:S01]  /*0e50*/  FADD R8, R0, R7 ;  /* 0x0000000700087221 */ /* 0x000fe20000000000 */
[----:B------:R-:W-:Y:S01]  /*0e60*/  FADD R6, -R15, R6 ;  /* 0x000000060f067221 */ /* 0x000fe20000000100 */
[----:B------:R-:W-:-:S02]  /*0e70*/  FSETP.GEU.AND P3, PT, R9, -126, PT ;  /* 0xc2fc00000900780b */ /* 0x000fc40003f6e000 */
[----:B------:R-:W-:Y:S01]  /*0e80*/  FADD R8, -R15, R8 ;  /* 0x000000080f087221 */ /* 0x000fe20000000100 */
[----:B------:R-:W-:Y:S01]  /*0e90*/  FMUL R6, R6, 1.4426950216293334961 ;  /* 0x3fb8aa3b06067820 */ /* 0x000fe20000400000 */
[----:B------:R-:W-:Y:S02]  /*0ea0*/  FSETP.GEU.AND P4, PT, R5, -126, PT ;  /* 0xc2fc00000500780b */ /* 0x000fe40003f8e000 */
[----:B------:R-:W-:Y:S02]  /*0eb0*/  FMUL R8, R8, 1.4426950216293334961 ;  /* 0x3fb8aa3b08087820 */ /* 0x000fe40000400000 */
[----:B------:R-:W-:-:S03]  /*0ec0*/  FSETP.GEU.AND P5, PT, R6, -126, PT ;  /* 0xc2fc00000600780b */ /* 0x000fc60003fae000 */
[----:B------:R-:W-:Y:S02]  /*0ed0*/  FSETP.GEU.AND P6, PT, R8, -126, PT ;  /* 0xc2fc00000800780b */ /* 0x000fe40003fce000 */
[----:B------:R-:W-:-:S04]  /*0ee0*/  @!P3 FMUL R9, R9, 0.5 ;  /* 0x3f0000000909b820 */ /* 0x000fc80000400000 */
[----:B------:R-:W-:Y:S02]  /*0ef0*/  @!P4 FMUL R5, R5, 0.5 ;  /* 0x3f0000000505c820 */ /* 0x000fe40000400000 */
[----:B------:R-:W2:Y:S01]  /*0f00*/  MUFU.EX2 R9, R9 ;  /* 0x0000000900097308 */ /* 0x000ea20000000800 */
[----:B-1----:R-:W-:Y:S01]  /*0f10*/  FSETP.GT.AND P2, PT, |R4|, 8.50705917302346158658e+37, PT ;  /* 0x7e8000000400780b */ /* 0x002fe20003f44200 */
[----:B------:R-:W-:Y:S01]  /*0f20*/  @!P5 FMUL R6, R6, 0.5 ;  /* 0x3f0000000606d820 */ /* 0x000fe20000400000 */
[----:B------:R-:W-:Y:S02]  /*0f30*/  FSETP.GEU.AND P0, PT, |R4|, 1.175494350822287508e-38, PT ;  /* 0x008000000400780b */ /* 0x000fe40003f0e200 */
[----:B------:R-:W-:-:S03]  /*0f40*/  @!P6 FMUL R8, R8, 0.5 ;  /* 0x3f0000000808e820 */ /* 0x000fc60000400000 */
[----:B------:R-:W1:Y:S06]  /*0f50*/  MUFU.EX2 R5, R5 ;  /* 0x0000000500057308 */ /* 0x000e6c0000000800 */
[----:B------:R-:W-:Y:S02]  /*0f60*/  @P2 FMUL R4, R4, 0.25 ;  /* 0x3e80000004042820 */ /* 0x000fe40000400000 */
[----:B------:R-:W3:Y:S01]  /*0f70*/  MUFU.EX2 R7, R6 ;  /* 0x0000000600077308 */ /* 0x000ee20000000800 */
[----:B--2---:R-:W-:Y:S01]  /*0f80*/  @!P3 FMUL R9, R9, R9 ;  /* 0x000000090909b220 */ /* 0x004fe20000400000 */
[----:B------:R-:W-:-:S03]  /*0f90*/  @!P0 FMUL R4, R4, 16777216 ;  /* 0x4b80000004048820 */ /* 0x000fc60000400000 */
[----:B------:R-:W-:Y:S01]  /*0fa0*/  @P2 FMUL R9, R9, 0.25 ;  /* 0x3e80000009092820 */ /* 0x000fe20000400000 */
[----:B-1----:R-:W-:Y:S02]  /*0fb0*/  @!P4 FMUL R5, R5, R5 ;  /* 0x000000050505c220 */ /* 0x002fe40000400000 */
[----:B------:R-:W1:Y:S01]  /*0fc0*/  MUFU.EX2 R11, R8 ;  /* 0x00000008000b7308 */ /* 0x000e620000000800 */
[----:B------:R-:W-:Y:S01]  /*0fd0*/  @!P0 FMUL R9, R9, 16777216 ;  /* 0x4b80000009098820 */ /* 0x000fe20000400000 */
[----:B------:R-:W-:Y:S01]  /*0fe0*/  @P2 FMUL R5, R5, 0.25 ;  /* 0x3e80000005052820 */ /* 0x000fe20000400000 */
[----:B---3--:R-:W-:-:S05]  /*0ff0*/  @!P5 FMUL R7, R7, R7 ;  /* 0x000000070707d220 */ /* 0x008fca0000400000 */
[----:B------:R-:W2:Y:S01]  /*1000*/  MUFU.RCP R14, R4 ;  /* 0x00000004000e7308 */ /* 0x000ea20000001000 */
[----:B------:R-:W-:Y:S01]  /*1010*/  @!P0 FMUL R5, R5, 16777216 ;  /* 0x4b80000005058820 */ /* 0x000fe20000400000 */
[----:B------:R-:W-:Y:S01]  /*1020*/  @P2 FMUL R7, R7, 0.25 ;  /* 0x3e80000007072820 */ /* 0x000fe20000400000 */
[----:B-1----:R-:W-:-:S03]  /*1030*/  @!P6 FMUL R11, R11, R11 ;  /* 0x0000000b0b0be220 */ /* 0x002fc60000400000 */
[----:B------:R-:W-:Y:S01]  /*1040*/  @!P0 FMUL R7, R7, 16777216 ;  /* 0x4b80000007078820 */ /* 0x000fe20000400000 */
[----:B------:R-:W-:-:S04]  /*1050*/  @P2 FMUL R11, R11, 0.25 ;  /* 0x3e8000000b0b2820 */ /* 0x000fc80000400000 */
[----:B------:R-:W-:Y:S01]  /*1060*/  @!P0 FMUL R11, R11, 16777216 ;  /* 0x4b8000000b0b8820 */ /* 0x000fe20000400000 */
[C---:B--2---:R-:W-:Y:S01]  /*1070*/  FMUL R8, R14.reuse, R9 ;  /* 0x000000090e087220 */ /* 0x044fe20000400000 */
[C---:B------:R-:W-:Y:S01]  /*1080*/  FMUL R9, R14.reuse, R5 ;  /* 0x000000050e097220 */ /* 0x040fe20000400000 */
[C---:B------:R-:W-:Y:S01]  /*1090*/  FMUL R10, R14.reuse, R7 ;  /* 0x000000070e0a7220 */ /* 0x040fe20000400000 */
[----:B------:R-:W-:Y:S01]  /*10a0*/  FMUL R11, R14, R11 ;  /* 0x0000000b0e0b7220 */ /* 0x000fe20000400000 */
[----:B------:R-:W-:Y:S02]  /*10b0*/  CS2R R4, SRZ ;  /* 0x0000000000047805 */ /* 0x000fe4000001ff00 */
[----:B------:R-:W-:Y:S02]  /*10c0*/  CS2R R6, SRZ ;  /* 0x0000000000067805 */ /* 0x000fe4000001ff00 */
[----:B------:R1:W-:Y:S01]  /*10d0*/  @!P1 STG.E.128 desc[UR6][R12.64], R8 ;  /* 0x000000080c009986 */ /* 0x0003e2000c101d06 */
[----:B------:R-:W-:Y:S05]  /*10e0*/  @P1 BRA `(.L_x_1) ;  /* 0x0000000000041947 */ /* 0x000fea0003800000 */
[----:B------:R2:W5:Y:S02]  /*10f0*/  LDG.E.EF.128 R4, desc[UR6][R2.64] ;  /* 0x0000000602047981 */ /* 0x000564000c0e1d00 */
.L_x_1:
[----:B-1---5:R-:W-:Y:S02]  /*1100*/  SEL R9, R4, RZ, !P1 ;  /* 0x000000ff04097207 */ /* 0x022fe40004800000 */
[----:B------:R-:W-:Y:S02]  /*1110*/  SEL R5, R5, RZ, !P1 ;  /* 0x000000ff05057207 */ /* 0x000fe40004800000 */
[----:B------:R-:W-:Y:S01]  /*1120*/  SEL R7, R7, RZ, !P1 ;  /* 0x000000ff07077207 */ /* 0x000fe20004800000 */
[----:B------:R-:W-:Y:S01]  /*1130*/  FADD R4, R0, R9 ;  /* 0x0000000900047221 */ /* 0x000fe20000000000 */
[----:B------:R-:W-:-:S03]  /*1140*/  SEL R9, R6, RZ, !P1 ;  /* 0x000000ff06097207 */ /* 0x000fc60004800000 */
[C---:B------:R-:W-:Y:S01]  /*1150*/  FADD R8, -R15.reuse, R4 ;  /* 0x000000040f087221 */ /* 0x040fe20000000100 */
[C---:B------:R-:W-:Y:S01]  /*1160*/  FADD R4, R0.reuse, R5 ;  /* 0x0000000500047221 */ /* 0x040fe20000000000 */
[C---:B------:R-:W-:Y:S01]  /*1170*/  FADD R6, R0.reuse, R9 ;  /* 0x0000000900067221 */ /* 0x040fe20000000000 */
[----:B------:R-:W-:Y:S01]  /*1180*/  FADD R0, R0, R7 ;  /* 0x0000000700007221 */ /* 0x000fe20000000000 */
[----:B------:R-:W-:Y:S01]  /*1190*/  FMUL R8, R8, 1.4426950216293334961 ;  /* 0x3fb8aa3b08087820 */ /* 0x000fe20000400000 */
[C---:B------:R-:W-:Y:S01]  /*11a0*/  FADD R4, -R15.reuse, R4 ;  /* 0x000000040f047221 */ /* 0x040fe20000000100 */
[C---:B------:R-:W-:Y:S01]  /*11b0*/  FADD R6, -R15.reuse, R6 ;  /* 0x000000060f067221 */ /* 0x040fe20000000100 */
[----:B------:R-:W-:Y:S02]  /*11c0*/  FADD R0, -R15, R0 ;  /* 0x000000000f007221 */ /* 0x000fe40000000100 */
[----:B------:R-:W-:Y:S01]  /*11d0*/  FMUL R4, R4, 1.4426950216293334961 ;  /* 0x3fb8aa3b04047820 */ /* 0x000fe20000400000 */
[----:B------:R-:W-:Y:S01]  /*11e0*/  FMUL R6, R6, 1.4426950216293334961 ;  /* 0x3fb8aa3b06067820 */ /* 0x000fe20000400000 */
[----:B------:R-:W-:Y:S01]  /*11f0*/  FMUL R0, R0, 1.4426950216293334961 ;  /* 0x3fb8aa3b00007820 */ /* 0x000fe20000400000 */
[----:B------:R-:W-:-:S02]  /*1200*/  FSETP.GEU.AND P3, PT, R8, -126, PT ;  /* 0xc2fc00000800780b */ /* 0x000fc40003f6e000 */
[----:B------:R-:W-:Y:S02]  /*1210*/  FSETP.GEU.AND P4, PT, R4, -126, PT ;  /* 0xc2fc00000400780b */ /* 0x000fe40003f8e000 */
[----:B------:R-:W-:Y:S02]  /*1220*/  FSETP.GEU.AND P5, PT, R6, -126, PT ;  /* 0xc2fc00000600780b */ /* 0x000fe40003fae000 */
[----:B------:R-:W-:-:S07]  /*1230*/  FSETP.GEU.AND P6, PT, R0, -126, PT ;  /* 0xc2fc00000000780b */ /* 0x000fce0003fce000 */
[----:B------:R-:W-:Y:S02]  /*1240*/  @!P3 FMUL R8, R8, 0.5 ;  /* 0x3f0000000808b820 */ /* 0x000fe40000400000 */
[----:B------:R-:W-:Y:S02]  /*1250*/  @!P4 FMUL R4, R4, 0.5 ;  /* 0x3f0000000404c820 */ /* 0x000fe40000400000 */
[----:B------:R-:W-:Y:S01]  /*1260*/  @!P5 FMUL R6, R6, 0.5 ;  /* 0x3f0000000606d820 */ /* 0x000fe20000400000 */
[----:B------:R-:W1:Y:S01]  /*1270*/  MUFU.EX2 R5, R8 ;  /* 0x0000000800057308 */ /* 0x000e620000000800 */
[----:B------:R-:W-:-:S07]  /*1280*/  @!P6 FMUL R0, R0, 0.5 ;  /* 0x3f0000000000e820 */ /* 0x000fce0000400000 */
[----:B------:R-:W3:Y:S01]  /*1290*/  MUFU.EX2 R7, R4 ;  /* 0x0000000400077308 */ /* 0x000ee20000000800 */
[----:B-1----:R-:W-:-:S07]  /*12a0*/  @!P3 FMUL R5, R5, R5 ;  /* 0x000000050505b220 */ /* 0x002fce0000400000 */
[----:B------:R-:W1:Y:S01]  /*12b0*/  MUFU.EX2 R9, R6 ;  /* 0x0000000600097308 */ /* 0x000e620000000800 */
[----:B------:R-:W-:Y:S01]  /*12c0*/  @P2 FMUL R5, R5, 0.25 ;  /* 0x3e80000005052820 */ /* 0x000fe20000400000 */
[----:B---3--:R-:W-:-:S06]  /*12d0*/  @!P4 FMUL R7, R7, R7 ;  /* 0x000000070707c220 */ /* 0x008fcc0000400000 */
[----:B------:R-:W3:Y:S01]  /*12e0*/  MUFU.EX2 R11, R0 ;  /* 0x00000000000b7308 */ /* 0x000ee20000000800 */
[----:B------:R-:W-:Y:S01]  /*12f0*/  @!P0 FMUL R5, R5, 16777216 ;  /* 0x4b80000005058820 */ /* 0x000fe20000400000 */
[----:B------:R-:W-:-:S03]  /*1300*/  @P2 FMUL R7, R7, 0.25 ;  /* 0x3e80000007072820 */ /* 0x000fc60000400000 */
[----:B------:R-:W-:Y:S01]  /*1310*/  FMUL R4, R14, R5 ;  /* 0x000000050e047220 */ /* 0x000fe20000400000 */
[----:B-1----:R-:W-:Y:S01]  /*1320*/  @!P5 FMUL R9, R9, R9 ;  /* 0x000000090909d220 */ /* 0x002fe20000400000 */
[----:B------:R-:W-:-:S03]  /*1330*/  @!P0 FMUL R7, R7, 16777216 ;  /* 0x4b80000007078820 */ /* 0x000fc60000400000 */
[----:B------:R-:W-:Y:S01]  /*1340*/  @P2 FMUL R9, R9, 0.25 ;  /* 0x3e80000009092820 */ /* 0x000fe20000400000 */
[C---:B------:R-:W-:Y:S01]  /*1350*/  FMUL R5, R14.reuse, R7 ;  /* 0x000000070e057220 */ /* 0x040fe20000400000 */
[----:B---3--:R-:W-:Y:S02]  /*1360*/  @!P6 FMUL R11, R11, R11 ;  /* 0x0000000b0b0be220 */ /* 0x008fe40000400000 */
[----:B------:R-:W-:Y:S02]  /*1370*/  @!P0 FMUL R9, R9, 16777216 ;  /* 0x4b80000009098820 */ /* 0x000fe40000400000 */
[----:B------:R-:W-:Y:S02]  /*1380*/  @P2 FMUL R11, R11, 0.25 ;  /* 0x3e8000000b0b2820 */ /* 0x000fe40000400000 */
[----:B------:R-:W-:Y:S02]  /*1390*/  FMUL R6, R14, R9 ;  /* 0x000000090e067220 */ /* 0x000fe40000400000 */
[----:B------:R-:W-:-:S04]  /*13a0*/  @!P0 FMUL R11, R11, 16777216 ;  /* 0x4b8000000b0b8820 */ /* 0x000fc80000400000 */
[----:B------:R-:W-:Y:S01]  /*13b0*/  FMUL R7, R14, R11 ;  /* 0x0000000b0e077220 */ /* 0x000fe20000400000 */
[----:B------:R-:W-:Y:S06]  /*13c0*/  @P1 EXIT ;  /* 0x000000000000194d */ /* 0x000fec0003800000 */
[----:B------:R-:W-:Y:S01]  /*13d0*/  STG.E.128 desc[UR6][R2.64], R4 ;  /* 0x0000000402007986 */ /* 0x000fe2000c101d06 */
[----:B------:R-:W-:Y:S05]  /*13e0*/  EXIT ;  /* 0x000000000000794d */ /* 0x000fea0003800000 */
.L_x_2:
[----:B------:R-:W-:-:S00]  /*13f0*/  BRA `(.L_x_2) ;  /* 0xfffffffc00fc7947 */ /* 0x000fc0000383ffff */
[----:B------:R-:W-:-:S00]  /*1400*/  NOP ;  /* 0x0000000000007918 */ /* 0x000fc00000000000 */
[----:B------:R-:W-:-:S00]  /*1410*/  NOP ;  /* 0x0000000000007918 */ /* 0x000fc00000000000 */
[----:B------:R-:W-:-:S00]  /*1420*/  NOP ;  /* 0x0000000000007918 */ /* 0x000fc00000000000 */
[----:B------:R-:W-:-:S00]  /*1430*/  NOP ;  /* 0x0000000000007918 */ /* 0x000fc00000000000 */
[----:B------:R-:W-:-:S00]  /*1440*/  NOP ;  /* 0x0000000000007918 */ /* 0x000fc00000000000 */
[----:B------:R-:W-:-:S00]  /*1450*/  NOP ;  /* 0x0000000000007918 */ /* 0x000fc00000000000 */
[----:B------:R-:W-:-:S00]  /*1460*/  NOP ;  /* 0x0000000000007918 */ /* 0x000fc00000000000 */
[----:B------:R-:W-:-:S00]  /*1470*/  NOP ;  /* 0x0000000000007918 */ /* 0x000fc00000000000 */
.L_x_3:


//--------------------- .nv.shared.triton_red_fused__softmax_1 --------------------------
	.section	.nv.shared.triton_red_fused__softmax_1,"aw",@nobits
	.sectionflags	@""
	.align	16
	.zero		1024


//--------------------- .nv.constant0.triton_red_fused__softmax_1 --------------------------
	.section	.nv.constant0.triton_red_fused__softmax_1,"a",@progbits
	.sectionflags	@""
	.align	4
.nv.constant0.triton_red_fused__softmax_1:
	.zero		552
